	.headerflags	@"EF_CUDA_TEXMODE_UNIFIED EF_CUDA_64BIT_ADDRESS EF_CUDA_ACCELERATORS EF_CUDA_SM90 EF_CUDA_VIRTUAL_SM(EF_CUDA_SM90)"
	.elftype	@"ET_EXEC"


//--------------------- .nv.info                  --------------------------
	.section	.nv.info,"",@"SHT_CUDA_INFO"
	.align	4


	//----- nvinfo : EIATTR_REGCOUNT
	.align		4
        /*0000*/ 	.byte	0x04, 0x2f
        /*0002*/ 	.short	(.L_1 - .L_0)
	.align		4
.L_0:
        /*0004*/ 	.word	index@(triton_poi_fused_relu_threshold_backward_2)
        /*0008*/ 	.word	0x0000000e


	//----- nvinfo : EIATTR_MIN_STACK_SIZE
	.align		4
.L_1:
        /*000c*/ 	.byte	0x04, 0x12
        /*000e*/ 	.short	(.L_3 - .L_2)
	.align		4
.L_2:
        /*0010*/ 	.word	index@(triton_poi_fused_relu_threshold_backward_2)
        /*0014*/ 	.word	0x00000000


	//----- nvinfo : EIATTR_FRAME_SIZE
	.align		4
.L_3:
        /*0018*/ 	.byte	0x04, 0x11
        /*001a*/ 	.short	(.L_5 - .L_4)
	.align		4
.L_4:
        /*001c*/ 	.word	index@(triton_poi_fused_relu_threshold_backward_2)
        /*0020*/ 	.word	0x00000000


	//----- nvinfo : EIATTR_MIN_STACK_SIZE
	.align		4
.L_5:
        /*0024*/ 	.byte	0x04, 0x12
        /*0026*/ 	.short	(.L_7 - .L_6)
	.align		4
.L_6:
        /*0028*/ 	.word	index@(triton_poi_fused_relu_threshold_backward_2)
        /*002c*/ 	.word	0x00000000
.L_7:


//--------------------- .nv.info.triton_poi_fused_relu_threshold_backward_2 --------------------------
	.section	.nv.info.triton_poi_fused_relu_threshold_backward_2,"",@"SHT_CUDA_INFO"
	.sectionflags	@""
	.align	4


	//----- nvinfo : EIATTR_CUDA_API_VERSION
	.align		4
        /*0000*/ 	.byte	0x04, 0x37
        /*0002*/ 	.short	(.L_9 - .L_8)
.L_8:
        /*0004*/ 	.word	0x0000007c


	//----- nvinfo : EIATTR_KPARAM_INFO
	.align		4
.L_9:
        /*0008*/ 	.byte	0x04, 0x17
        /*000a*/ 	.short	(.L_11 - .L_10)
.L_10:
        /*000c*/ 	.word	0x00000000
        /*0010*/ 	.short	0x0004
        /*0012*/ 	.short	0x0020
        /*0014*/ 	.byte	0x00, 0xf0, 0x11, 0x00


	//----- nvinfo : EIATTR_KPARAM_INFO
	.align		4
.L_11:
        /*0018*/ 	.byte	0x04, 0x17
        /*001a*/ 	.short	(.L_13 - .L_12)
.L_12:
        /*001c*/ 	.word	0x00000000
        /*0020*/ 	.short	0x0003
        /*0022*/ 	.short	0x0018
        /*0024*/ 	.byte	0x00, 0xf4, 0x21, 0x00


	//----- nvinfo : EIATTR_KPARAM_INFO
	.align		4
.L_13:
        /*0028*/ 	.byte	0x04, 0x17
        /*002a*/ 	.short	(.L_15 - .L_14)
.L_14:
        /*002c*/ 	.word	0x00000000
        /*0030*/ 	.short	0x0002
        /*0032*/ 	.short	0x0010
        /*0034*/ 	.byte	0x00, 0xf4, 0x21, 0x00


	//----- nvinfo : EIATTR_KPARAM_INFO
	.align		4
.L_15:
        /*0038*/ 	.byte	0x04, 0x17
        /*003a*/ 	.short	(.L_17 - .L_16)
.L_16:
        /*003c*/ 	.word	0x00000000
        /*0040*/ 	.short	0x0001
        /*0042*/ 	.short	0x0008
        /*0044*/ 	.byte	0x00, 0xf4, 0x21, 0x00


	//----- nvinfo : EIATTR_KPARAM_INFO
	.align		4
.L_17:
        /*0048*/ 	.byte	0x04, 0x17
        /*004a*/ 	.short	(.L_19 - .L_18)
.L_18:
        /*004c*/ 	.word	0x00000000
        /*0050*/ 	.short	0x0000
        /*0052*/ 	.short	0x0000
        /*0054*/ 	.byte	0x00, 0xf4, 0x21, 0x00


	//----- nvinfo : EIATTR_SPARSE_MMA_MASK
	.align		4
.L_19:
        /*0058*/ 	.byte	0x03, 0x50
        /*005a*/ 	.short	0x0000


	//----- nvinfo : EIATTR_MAXREG_COUNT
	.align		4
        /*005c*/ 	.byte	0x03, 0x1b
        /*005e*/ 	.short	0x00ff


	//----- nvinfo : EIATTR_EXIT_INSTR_OFFSETS
	.align		4
        /*0060*/ 	.byte	0x04, 0x1c
        /*0062*/ 	.short	(.L_21 - .L_20)


	//   ....[0]....
.L_20:
        /*0064*/ 	.word	0x00000210


	//   ....[1]....
        /*0068*/ 	.word	0x00000230


	//----- nvinfo : EIATTR_REQNTID
	.align		4
.L_21:
        /*006c*/ 	.byte	0x04, 0x10
        /*006e*/ 	.short	(.L_23 - .L_22)
.L_22:
        /*0070*/ 	.word	0x00000080
        /*0074*/ 	.word	0x00000001
        /*0078*/ 	.word	0x00000001


	//----- nvinfo : EIATTR_CBANK_PARAM_SIZE
	.align		4
.L_23:
        /*007c*/ 	.byte	0x03, 0x19
        /*007e*/ 	.short	0x0024


	//----- nvinfo : EIATTR_PARAM_CBANK
	.align		4
        /*0080*/ 	.byte	0x04, 0x0a
        /*0082*/ 	.short	(.L_25 - .L_24)
	.align		4
.L_24:
        /*0084*/ 	.word	index@(.nv.constant0.triton_poi_fused_relu_threshold_backward_2)
        /*0088*/ 	.short	0x0210
        /*008a*/ 	.short	0x0024


	//----- nvinfo : EIATTR_SW_WAR
	.align		4
.L_25:
        /*008c*/ 	.byte	0x04, 0x36
        /*008e*/ 	.short	(.L_27 - .L_26)
.L_26:
        /*0090*/ 	.word	0x00000008
.L_27:


//--------------------- .nv.callgraph             --------------------------
	.section	.nv.callgraph,"",@"SHT_CUDA_CALLGRAPH"
	.align	4
	.sectionentsize	8
	.align		4
        /*0000*/ 	.word	0x00000000
	.align		4
        /*0004*/ 	.word	0xffffffff
	.align		4
        /*0008*/ 	.word	0x00000000
	.align		4
        /*000c*/ 	.word	0xfffffffe
	.align		4
        /*0010*/ 	.word	0x00000000
	.align		4
        /*0014*/ 	.word	0xfffffffd
	.align		4
        /*0018*/ 	.word	0x00000000
	.align		4
        /*001c*/ 	.word	0xfffffffc


//--------------------- .text.triton_poi_fused_relu_threshold_backward_2 --------------------------
	.section	.text.triton_poi_fused_relu_threshold_backward_2,"ax",@progbits
	.align	128
        .global         triton_poi_fused_relu_threshold_backward_2
        .type           triton_poi_fused_relu_threshold_backward_2,@function
        .size           triton_poi_fused_relu_threshold_backward_2,(.L_x_1 - triton_poi_fused_relu_threshold_backward_2)
        .other          triton_poi_fused_relu_threshold_backward_2,@"STO_CUDA_ENTRY STV_DEFAULT"
triton_poi_fused_relu_threshold_backward_2:
.text.triton_poi_fused_relu_threshold_backward_2:
[----:B------:R-:W0:Y:S02]  /*0000*/  LDC R1, c[0x0][0x28] ;  /* 0x00000a00ff017b82 */ /* 0x000e240000000800 */
[----:B------:R-:W1:Y:S01]  /*0010*/  S2R R0, SR_TID.X ;  /* 0x0000000000007919 */ /* 0x000e620000002100 */
[----:B------:R-:W2:Y:S01]  /*0020*/  LDC.64 R6, c[0x0][0x218] ;  /* 0x00008600ff067b82 */ /* 0x000ea20000000a00 */
[----:B------:R-:W-:Y:S01]  /*0030*/  ULDC.64 UR4, c[0x0][0x208] ;  /* 0x0000820000047ab9 */ /* 0x000fe20000000a00 */
[----:B------:R-:W-:Y:S01]  /*0040*/  ULDC.64 UR6, c[0x0][0x228] ;  /* 0x00008a0000067ab9 */ /* 0x000fe20000000a00 */
[----:B------:R-:W3:Y:S05]  /*0050*/  S2R R9, SR_CTAID.X ;  /* 0x0000000000097919 */ /* 0x000eea0000002500 */
[----:B------:R-:W4:Y:S08]  /*0060*/  LDC.64 R4, c[0x0][0x210] ;  /* 0x00008400ff047b82 */ /* 0x000f300000000a00 */
[----:B------:R-:W5:Y:S01]  /*0070*/  LDC.64 R2, c[0x0][0x220] ;  /* 0x00008800ff027b82 */ /* 0x000f620000000a00 */
[----:B-1----:R-:W-:-:S02]  /*0080*/  LOP3.LUT R0, R0, 0x7f, RZ, 0xc0, !PT ;  /* 0x0000007f00007812 */ /* 0x002fc400078ec0ff */
[----:B---3--:R-:W-:-:S03]  /*0090*/  SHF.R.S32.HI R8, RZ, 0x18, R9 ;  /* 0x00000018ff087819 */ /* 0x008fc60000011409 */
[----:B------:R-:W-:Y:S01]  /*00a0*/  IMAD R9, R9, 0x80, R0 ;  /* 0x0000008009097824 */ /* 0x000fe200078e0200 */
[----:B------:R-:W-:-:S03]  /*00b0*/  SGXT R0, R8, 0x1 ;  /* 0x000000010800781a */ /* 0x000fc60000000200 */
[C---:B----4-:R-:W-:Y:S01]  /*00c0*/  IMAD.WIDE R4, R9.reuse, 0x4, R4 ;  /* 0x0000000409047825 */ /* 0x050fe200078e0204 */
[----:B------:R-:W-:Y:S02]  /*00d0*/  ISETP.GE.AND P1, PT, R9, 0x100, PT ;  /* 0x000001000900780c */ /* 0x000fe40003f26270 */
[----:B------:R-:W-:-:S04]  /*00e0*/  LEA.HI R0, R0, R9, RZ, 0x6 ;  /* 0x0000000900007211 */ /* 0x000fc800078f30ff */
[----:B------:R-:W-:Y:S01]  /*00f0*/  SHF.R.S32.HI R11, RZ, 0x6, R0 ;  /* 0x00000006ff0b7819 */ /* 0x000fe20000011400 */
[----:B------:R-:W-:-:S04]  /*0100*/  IMAD.MOV.U32 R0, RZ, RZ, RZ ;  /* 0x000000ffff007224 */ /* 0x000fc800078e00ff */
[----:B--2---:R-:W-:Y:S02]  /*0110*/  IMAD.WIDE R6, R11, 0x4, R6 ;  /* 0x000000040b067825 */ /* 0x004fe400078e0206 */
[----:B------:R-:W2:Y:S02]  /*0120*/  @!P1 LDG.E R0, desc[UR4][R4.64] ;  /* 0x0000000404009981 */ /* 0x000ea4000c1e1900 */
[----:B------:R-:W-:Y:S02]  /*0130*/  IMAD.MOV.U32 R11, RZ, RZ, RZ ;  /* 0x000000ffff0b7224 */ /* 0x000fe400078e00ff */
[----:B------:R-:W-:Y:S02]  /*0140*/  IMAD.MOV.U32 R8, RZ, RZ, RZ ;  /* 0x000000ffff087224 */ /* 0x000fe400078e00ff */
[----:B-----5:R-:W-:Y:S02]  /*0150*/  IMAD.WIDE R2, R9, 0x4, R2 ;  /* 0x0000000409027825 */ /* 0x020fe400078e0202 */
[----:B------:R-:W2:Y:S04]  /*0160*/  @!P1 LDG.E.EL R11, desc[UR4][R6.64] ;  /* 0x00000004060b9981 */ /* 0x000ea8000c2e1900 */
[----:B------:R-:W3:Y:S01]  /*0170*/  @!P1 LDG.E R8, desc[UR4][R2.64] ;  /* 0x0000000402089981 */ /* 0x000ee2000c1e1900 */
[----:B--2---:R-:W-:-:S04]  /*0180*/  FADD R11, R11, R0 ;  /* 0x000000000b0b7221 */ /* 0x004fc80000000000 */
[C---:B---3--:R-:W-:Y:S01]  /*0190*/  FADD R0, R11.reuse, R8 ;  /* 0x000000080b007221 */ /* 0x048fe20000000000 */
[----:B------:R-:W-:Y:S02]  /*01a0*/  FSETP.GEU.AND P0, PT, R11, -R8, PT ;  /* 0x800000080b00720b */ /* 0x000fe40003f0e000 */
[----:B------:R-:W-:Y:S02]  /*01b0*/  FSETP.GTU.AND P3, PT, R8, RZ, PT ;  /* 0x000000ff0800720b */ /* 0x000fe40003f6c000 */
[----:B------:R-:W-:Y:S02]  /*01c0*/  FSEL R7, R0, RZ, P0 ;  /* 0x000000ff00077208 */ /* 0x000fe40000000000 */
[----:B------:R-:W-:-:S03]  /*01d0*/  IADD3 R8, P2, R9, UR6, RZ ;  /* 0x0000000609087c10 */ /* 0x000fc6000ff5e0ff */
[----:B------:R1:W-:Y:S01]  /*01e0*/  @!P1 STG.E desc[UR4][R4.64], R7 ;  /* 0x0000000704009986 */ /* 0x0003e2000c101904 */
[----:B------:R-:W-:Y:S02]  /*01f0*/  LEA.HI.X.SX32 R9, R9, UR7, 0x1, P2 ;  /* 0x0000000709097c11 */ /* 0x000fe400090f0eff */
[----:B------:R-:W-:Y:S01]  /*0200*/  SEL R11, RZ, 0x1, P3 ;  /* 0x00000001ff0b7807 */ /* 0x000fe20001800000 */
[----:B------:R-:W-:Y:S06]  /*0210*/  @P1 EXIT ;  /* 0x000000000000194d */ /* 0x000fec0003800000 */
[----:B------:R-:W-:Y:S01]  /*0220*/  STG.E.U8 desc[UR4][R8.64], R11 ;  /* 0x0000000b08007986 */ /* 0x000fe2000c101104 */
[----:B------:R-:W-:Y:S05]  /*0230*/  EXIT ;  /* 0x000000000000794d */ /* 0x000fea0003800000 */
.L_x_0:
[----:B------:R-:W-:-:S00]  /*0240*/  BRA `(.L_x_0) ;  /* 0xfffffffc00fc7947 */ /* 0x000fc0000383ffff */
[----:B------:R-:W-:-:S00]  /*0250*/  NOP ;  /* 0x0000000000007918 */ /* 0x000fc00000000000 */
        /* <DEDUP_REMOVED lines=10> */
.L_x_1:


//--------------------- .nv.constant0.triton_poi_fused_relu_threshold_backward_2 --------------------------
	.section	.nv.constant0.triton_poi_fused_relu_threshold_backward_2,"a",@progbits
	.sectionflags	@""
	.align	4
.nv.constant0.triton_poi_fused_relu_threshold_backward_2:
	.zero		564
